//
// Generated by NVIDIA NVVM Compiler
//
// Compiler Build ID: CL-36424714
// Cuda compilation tools, release 13.0, V13.0.88
// Based on NVVM 20.0.0
//

.version 9.0
.target sm_100
.address_size 64

	// .globl	_Z6kernelPiS_S_ii
// _ZZ6kernelPiS_S_iiE6shared has been demoted

.visible .entry _Z6kernelPiS_S_ii(
	.param .u64 .ptr .align 1 _Z6kernelPiS_S_ii_param_0,
	.param .u64 .ptr .align 1 _Z6kernelPiS_S_ii_param_1,
	.param .u64 .ptr .align 1 _Z6kernelPiS_S_ii_param_2,
	.param .u32 _Z6kernelPiS_S_ii_param_3,
	.param .u32 _Z6kernelPiS_S_ii_param_4
)
{
	.reg .pred 	%p<2>;
	.reg .b32 	%r<68>;
	.reg .b64 	%rd<39>;
	// demoted variable
	.shared .align 4 .b8 _ZZ6kernelPiS_S_iiE6shared[1088];
	ld.param.u64 	%rd3, [_Z6kernelPiS_S_ii_param_0];
	ld.param.u64 	%rd4, [_Z6kernelPiS_S_ii_param_1];
	ld.param.u32 	%r9, [_Z6kernelPiS_S_ii_param_3];
	cvta.to.global.u64 	%rd1, %rd4;
	cvta.to.global.u64 	%rd2, %rd3;
	mov.u32 	%r10, %tid.x;
	mov.u32 	%r11, %ctaid.x;
	shl.b32 	%r12, %r11, 4;
	add.s32 	%r13, %r12, %r10;
	mov.u32 	%r14, %tid.y;
	mad.lo.s32 	%r67, %r9, %r14, %r13;
	shl.b32 	%r15, %r14, 4;
	add.s32 	%r16, %r15, %r10;
	shl.b32 	%r17, %r16, 2;
	mov.u32 	%r18, _ZZ6kernelPiS_S_iiE6shared;
	add.s32 	%r2, %r18, %r17;
	shl.b32 	%r3, %r9, 4;
	mov.b32 	%r66, 0;
	mul.wide.s32 	%rd8, %r3, 4;
$L__BB0_1:
	mul.wide.s32 	%rd5, %r67, 4;
	add.s64 	%rd6, %rd2, %rd5;
	ld.global.u32 	%r19, [%rd6];
	st.volatile.shared.u32 	[%r2], %r19;
	bar.sync 	0;
	ld.volatile.shared.u32 	%r20, [%r2];
	add.s64 	%rd7, %rd1, %rd5;
	st.global.u32 	[%rd7], %r20;
	add.s32 	%r21, %r67, %r3;
	add.s64 	%rd9, %rd6, %rd8;
	ld.global.u32 	%r22, [%rd9];
	st.volatile.shared.u32 	[%r2], %r22;
	bar.sync 	0;
	ld.volatile.shared.u32 	%r23, [%r2];
	add.s64 	%rd10, %rd7, %rd8;
	st.global.u32 	[%rd10], %r23;
	add.s32 	%r24, %r21, %r3;
	add.s64 	%rd11, %rd9, %rd8;
	ld.global.u32 	%r25, [%rd11];
	st.volatile.shared.u32 	[%r2], %r25;
	bar.sync 	0;
	ld.volatile.shared.u32 	%r26, [%r2];
	add.s64 	%rd12, %rd10, %rd8;
	st.global.u32 	[%rd12], %r26;
	add.s32 	%r27, %r24, %r3;
	add.s64 	%rd13, %rd11, %rd8;
	ld.global.u32 	%r28, [%rd13];
	st.volatile.shared.u32 	[%r2], %r28;
	bar.sync 	0;
	ld.volatile.shared.u32 	%r29, [%r2];
	add.s64 	%rd14, %rd12, %rd8;
	st.global.u32 	[%rd14], %r29;
	add.s32 	%r30, %r27, %r3;
	add.s64 	%rd15, %rd13, %rd8;
	ld.global.u32 	%r31, [%rd15];
	st.volatile.shared.u32 	[%r2], %r31;
	bar.sync 	0;
	ld.volatile.shared.u32 	%r32, [%r2];
	add.s64 	%rd16, %rd14, %rd8;
	st.global.u32 	[%rd16], %r32;
	add.s32 	%r33, %r30, %r3;
	add.s64 	%rd17, %rd15, %rd8;
	ld.global.u32 	%r34, [%rd17];
	st.volatile.shared.u32 	[%r2], %r34;
	bar.sync 	0;
	ld.volatile.shared.u32 	%r35, [%r2];
	add.s64 	%rd18, %rd16, %rd8;
	st.global.u32 	[%rd18], %r35;
	add.s32 	%r36, %r33, %r3;
	add.s64 	%rd19, %rd17, %rd8;
	ld.global.u32 	%r37, [%rd19];
	st.volatile.shared.u32 	[%r2], %r37;
	bar.sync 	0;
	ld.volatile.shared.u32 	%r38, [%r2];
	add.s64 	%rd20, %rd18, %rd8;
	st.global.u32 	[%rd20], %r38;
	add.s32 	%r39, %r36, %r3;
	add.s64 	%rd21, %rd19, %rd8;
	ld.global.u32 	%r40, [%rd21];
	st.volatile.shared.u32 	[%r2], %r40;
	bar.sync 	0;
	ld.volatile.shared.u32 	%r41, [%r2];
	add.s64 	%rd22, %rd20, %rd8;
	st.global.u32 	[%rd22], %r41;
	add.s32 	%r42, %r39, %r3;
	add.s64 	%rd23, %rd21, %rd8;
	ld.global.u32 	%r43, [%rd23];
	st.volatile.shared.u32 	[%r2], %r43;
	bar.sync 	0;
	ld.volatile.shared.u32 	%r44, [%r2];
	add.s64 	%rd24, %rd22, %rd8;
	st.global.u32 	[%rd24], %r44;
	add.s32 	%r45, %r42, %r3;
	add.s64 	%rd25, %rd23, %rd8;
	ld.global.u32 	%r46, [%rd25];
	st.volatile.shared.u32 	[%r2], %r46;
	bar.sync 	0;
	ld.volatile.shared.u32 	%r47, [%r2];
	add.s64 	%rd26, %rd24, %rd8;
	st.global.u32 	[%rd26], %r47;
	add.s32 	%r48, %r45, %r3;
	add.s64 	%rd27, %rd25, %rd8;
	ld.global.u32 	%r49, [%rd27];
	st.volatile.shared.u32 	[%r2], %r49;
	bar.sync 	0;
	ld.volatile.shared.u32 	%r50, [%r2];
	add.s64 	%rd28, %rd26, %rd8;
	st.global.u32 	[%rd28], %r50;
	add.s32 	%r51, %r48, %r3;
	add.s64 	%rd29, %rd27, %rd8;
	ld.global.u32 	%r52, [%rd29];
	st.volatile.shared.u32 	[%r2], %r52;
	bar.sync 	0;
	ld.volatile.shared.u32 	%r53, [%r2];
	add.s64 	%rd30, %rd28, %rd8;
	st.global.u32 	[%rd30], %r53;
	add.s32 	%r54, %r51, %r3;
	add.s64 	%rd31, %rd29, %rd8;
	ld.global.u32 	%r55, [%rd31];
	st.volatile.shared.u32 	[%r2], %r55;
	bar.sync 	0;
	ld.volatile.shared.u32 	%r56, [%r2];
	add.s64 	%rd32, %rd30, %rd8;
	st.global.u32 	[%rd32], %r56;
	add.s32 	%r57, %r54, %r3;
	add.s64 	%rd33, %rd31, %rd8;
	ld.global.u32 	%r58, [%rd33];
	st.volatile.shared.u32 	[%r2], %r58;
	bar.sync 	0;
	ld.volatile.shared.u32 	%r59, [%r2];
	add.s64 	%rd34, %rd32, %rd8;
	st.global.u32 	[%rd34], %r59;
	add.s32 	%r60, %r57, %r3;
	add.s64 	%rd35, %rd33, %rd8;
	ld.global.u32 	%r61, [%rd35];
	st.volatile.shared.u32 	[%r2], %r61;
	bar.sync 	0;
	ld.volatile.shared.u32 	%r62, [%r2];
	add.s64 	%rd36, %rd34, %rd8;
	st.global.u32 	[%rd36], %r62;
	add.s32 	%r63, %r60, %r3;
	add.s64 	%rd37, %rd35, %rd8;
	ld.global.u32 	%r64, [%rd37];
	st.volatile.shared.u32 	[%r2], %r64;
	bar.sync 	0;
	ld.volatile.shared.u32 	%r65, [%r2];
	add.s64 	%rd38, %rd36, %rd8;
	st.global.u32 	[%rd38], %r65;
	add.s32 	%r67, %r63, %r3;
	add.s32 	%r66, %r66, 16;
	setp.ne.s32 	%p1, %r66, 512;
	@%p1 bra 	$L__BB0_1;
	ret;

}


// ===== COMPILED SASS (sm_100) =====

	.target	sm_100

	.elftype	@"ET_EXEC"


//--------------------- .note.nv.tkinfo           --------------------------
	.section	.note.nv.tkinfo,"",@"SHT_NOTE"
	.sectionflags	@"SHF_NOTE_NV_TKINFO"
	.tkinfo
        /*0018*/ 	.word	0x00000002
        /*0030*/ 	.string	""
        /*0030*/ 	.string	"ptxas"
        /*0030*/ 	.string	"Cuda compilation tools, release 13.0, V13.0.88"
        /*0030*/ 	.string	"Build cuda_13.0.r13.0/compiler.36424714_0"
        /*0030*/ 	.string	"-arch sm_100 -m 64 "



//--------------------- .note.nv.cuinfo           --------------------------
	.section	.note.nv.cuinfo,"",@"SHT_NOTE"
	.sectionflags	@"SHF_NOTE_NV_CUINFO"
        /*0018*/ 	.short	0x0002
        /*001a*/ 	.short	0x0064
        /*001c*/ 	.short	0x0082
	.zero		2


//--------------------- .nv.info                  --------------------------
	.section	.nv.info,"",@"SHT_CUDA_INFO"
	.align	4


	//----- nvinfo : EIATTR_REGCOUNT
	.align		4
        /*0000*/ 	.byte	0x04, 0x2f
        /*0002*/ 	.short	(.L_1 - .L_0)
	.align		4
.L_0:
        /*0004*/ 	.word	index@(_Z6kernelPiS_S_ii)
        /*0008*/ 	.word	0x0000001a


	//----- nvinfo : EIATTR_FRAME_SIZE
	.align		4
.L_1:
        /*000c*/ 	.byte	0x04, 0x11
        /*000e*/ 	.short	(.L_3 - .L_2)
	.align		4
.L_2:
        /*0010*/ 	.word	index@(_Z6kernelPiS_S_ii)
        /*0014*/ 	.word	0x00000000


	//----- nvinfo : EIATTR_MIN_STACK_SIZE
	.align		4
.L_3:
        /*0018*/ 	.byte	0x04, 0x12
        /*001a*/ 	.short	(.L_5 - .L_4)
	.align		4
.L_4:
        /*001c*/ 	.word	index@(_Z6kernelPiS_S_ii)
        /*0020*/ 	.word	0x00000000
.L_5:


//--------------------- .nv.compat                --------------------------
	.section	.nv.compat,"",@"SHT_CUDA_COMPAT_INFO"
	.align	4
        /*0000*/ 	.byte	0x02, 0x09, 0x00, 0x00, 0x02, 0x02, 0x01, 0x00, 0x02, 0x05, 0x05, 0x00, 0x03, 0x07, 0x01, 0x01
        /*0010*/ 	.byte	0x02, 0x03, 0x00, 0x00, 0x02, 0x06, 0x01, 0x00, 0x04, 0x0b, 0x08, 0x00, 0x09, 0x00, 0x00, 0x00
        /*0020*/ 	.byte	0x00, 0x00, 0x00, 0x00


//--------------------- .nv.info._Z6kernelPiS_S_ii --------------------------
	.section	.nv.info._Z6kernelPiS_S_ii,"",@"SHT_CUDA_INFO"
	.sectionflags	@""
	.align	4


	//----- nvinfo : EIATTR_CUDA_API_VERSION
	.align		4
        /*0000*/ 	.byte	0x04, 0x37
        /*0002*/ 	.short	(.L_7 - .L_6)
.L_6:
        /*0004*/ 	.word	0x00000082


	//----- nvinfo : EIATTR_KPARAM_INFO
	.align		4
.L_7:
        /*0008*/ 	.byte	0x04, 0x17
        /*000a*/ 	.short	(.L_9 - .L_8)
.L_8:
        /*000c*/ 	.word	0x00000000
        /*0010*/ 	.short	0x0004
        /*0012*/ 	.short	0x001c
        /*0014*/ 	.byte	0x00, 0xf0, 0x11, 0x00


	//----- nvinfo : EIATTR_KPARAM_INFO
	.align		4
.L_9:
        /*0018*/ 	.byte	0x04, 0x17
        /*001a*/ 	.short	(.L_11 - .L_10)
.L_10:
        /*001c*/ 	.word	0x00000000
        /*0020*/ 	.short	0x0003
        /*0022*/ 	.short	0x0018
        /*0024*/ 	.byte	0x00, 0xf0, 0x11, 0x00


	//----- nvinfo : EIATTR_KPARAM_INFO
	.align		4
.L_11:
        /*0028*/ 	.byte	0x04, 0x17
        /*002a*/ 	.short	(.L_13 - .L_12)
.L_12:
        /*002c*/ 	.word	0x00000000
        /*0030*/ 	.short	0x0002
        /*0032*/ 	.short	0x0010
        /*0034*/ 	.byte	0x00, 0xf5, 0x21, 0x00


	//----- nvinfo : EIATTR_KPARAM_INFO
	.align		4
.L_13:
        /*0038*/ 	.byte	0x04, 0x17
        /*003a*/ 	.short	(.L_15 - .L_14)
.L_14:
        /*003c*/ 	.word	0x00000000
        /*0040*/ 	.short	0x0001
        /*0042*/ 	.short	0x0008
        /*0044*/ 	.byte	0x00, 0xf5, 0x21, 0x00


	//----- nvinfo : EIATTR_KPARAM_INFO
	.align		4
.L_15:
        /*0048*/ 	.byte	0x04, 0x17
        /*004a*/ 	.short	(.L_17 - .L_16)
.L_16:
        /*004c*/ 	.word	0x00000000
        /*0050*/ 	.short	0x0000
        /*0052*/ 	.short	0x0000
        /*0054*/ 	.byte	0x00, 0xf5, 0x21, 0x00


	//----- nvinfo : EIATTR_SPARSE_MMA_MASK
	.align		4
.L_17:
        /*0058*/ 	.byte	0x03, 0x50
        /*005a*/ 	.short	0x0000


	//----- nvinfo : EIATTR_MAXREG_COUNT
	.align		4
        /*005c*/ 	.byte	0x03, 0x1b
        /*005e*/ 	.short	0x00ff


	//----- nvinfo : EIATTR_NUM_BARRIERS
	.align		4
        /*0060*/ 	.byte	0x02, 0x4c
        /*0062*/ 	.byte	0x01
	.zero		1


	//----- nvinfo : EIATTR_MERCURY_ISA_VERSION
	.align		4
        /*0064*/ 	.byte	0x03, 0x5f
        /*0066*/ 	.short	0x0101


	//----- nvinfo : EIATTR_VRC_CTA_INIT_COUNT
	.align		4
        /*0068*/ 	.byte	0x02, 0x4a
	.zero		1
	.zero		1


	//----- nvinfo : EIATTR_EXIT_INSTR_OFFSETS
	.align		4
        /*006c*/ 	.byte	0x04, 0x1c
        /*006e*/ 	.short	(.L_19 - .L_18)


	//   ....[0]....
.L_18:
        /*0070*/ 	.word	0x000008c0


	//----- nvinfo : EIATTR_CBANK_PARAM_SIZE
	.align		4
.L_19:
        /*0074*/ 	.byte	0x03, 0x19
        /*0076*/ 	.short	0x0020


	//----- nvinfo : EIATTR_PARAM_CBANK
	.align		4
        /*0078*/ 	.byte	0x04, 0x0a
        /*007a*/ 	.short	(.L_21 - .L_20)
	.align		4
.L_20:
        /*007c*/ 	.word	index@(.nv.constant0._Z6kernelPiS_S_ii)
        /*0080*/ 	.short	0x0380
        /*0082*/ 	.short	0x0020


	//----- nvinfo : EIATTR_SW_WAR
	.align		4
.L_21:
        /*0084*/ 	.byte	0x04, 0x36
        /*0086*/ 	.short	(.L_23 - .L_22)
.L_22:
        /*0088*/ 	.word	0x00000008
.L_23:


//--------------------- .nv.callgraph             --------------------------
	.section	.nv.callgraph,"",@"SHT_CUDA_CALLGRAPH"
	.align	4
	.sectionentsize	8
	.align		4
        /*0000*/ 	.word	0x00000000
	.align		4
        /*0004*/ 	.word	0xffffffff
	.align		4
        /*0008*/ 	.word	0x00000000
	.align		4
        /*000c*/ 	.word	0xfffffffe
	.align		4
        /*0010*/ 	.word	0x00000000
	.align		4
        /*0014*/ 	.word	0xfffffffd
	.align		4
        /*0018*/ 	.word	0x00000000
	.align		4
        /*001c*/ 	.word	0xfffffffc


//--------------------- .text._Z6kernelPiS_S_ii   --------------------------
	.section	.text._Z6kernelPiS_S_ii,"ax",@progbits
	.align	128
        .global         _Z6kernelPiS_S_ii
        .type           _Z6kernelPiS_S_ii,@function
        .size           _Z6kernelPiS_S_ii,(.L_x_2 - _Z6kernelPiS_S_ii)
        .other          _Z6kernelPiS_S_ii,@"STO_CUDA_ENTRY STV_DEFAULT"
_Z6kernelPiS_S_ii:
.text._Z6kernelPiS_S_ii:
[----:B------:R-:W-:Y:S01]  /*0000*/  LDC R1, c[0x0][0x37c] ;  /* 0x0000df00ff017b82 */ /* 0x000fe20000000800 */
[----:B------:R-:W0:Y:S07]  /*0010*/  S2R R0, SR_TID.X ;  /* 0x0000000000007919 */ /* 0x000e2e0000002100 */
[----:B------:R-:W1:Y:S01]  /*0020*/  S2UR UR5, SR_CgaCtaId ;  /* 0x00000000000579c3 */ /* 0x000e620000008800 */
[----:B------:R-:W-:Y:S01]  /*0030*/  UMOV UR4, 0x400 ;  /* 0x0000040000047882 */ /* 0x000fe20000000000 */
[----:B------:R-:W2:Y:S01]  /*0040*/  LDCU.64 UR6, c[0x0][0x358] ;  /* 0x00006b00ff0677ac */ /* 0x000ea20008000a00 */
[----:B------:R-:W0:Y:S01]  /*0050*/  S2R R7, SR_CTAID.X ;  /* 0x0000000000077919 */ /* 0x000e220000002500 */
[----:B------:R-:W3:Y:S04]  /*0060*/  S2R R6, SR_TID.Y ;  /* 0x0000000000067919 */ /* 0x000ee80000002200 */
[----:B------:R-:W4:Y:S08]  /*0070*/  LDC R8, c[0x0][0x398] ;  /* 0x0000e600ff087b82 */ /* 0x000f300000000800 */
[----:B------:R-:W2:Y:S08]  /*0080*/  LDC.64 R2, c[0x0][0x380] ;  /* 0x0000e000ff027b82 */ /* 0x000eb00000000a00 */
[----:B------:R-:W2:Y:S01]  /*0090*/  LDC.64 R4, c[0x0][0x388] ;  /* 0x0000e200ff047b82 */ /* 0x000ea20000000a00 */
[----:B-1----:R-:W-:Y:S01]  /*00a0*/  ULEA UR4, UR5, UR4, 0x18 ;  /* 0x0000000405047291 */ /* 0x002fe2000f8ec0ff */
[----:B0-----:R-:W-:-:S02]  /*00b0*/  LEA R7, R7, R0, 0x4 ;  /* 0x0000000007077211 */ /* 0x001fc400078e20ff */
[----:B---3--:R-:W-:-:S03]  /*00c0*/  LEA R0, R6, R0, 0x4 ;  /* 0x0000000006007211 */ /* 0x008fc600078e20ff */
[----:B----4-:R-:W-:Y:S01]  /*00d0*/  IMAD R7, R6, R8, R7 ;  /* 0x0000000806077224 */ /* 0x010fe200078e0207 */
[----:B------:R-:W-:Y:S02]  /*00e0*/  SHF.L.U32 R6, R8, 0x4, RZ ;  /* 0x0000000408067819 */ /* 0x000fe400000006ff */
[----:B------:R-:W-:Y:S01]  /*00f0*/  LEA R0, R0, UR4, 0x2 ;  /* 0x0000000400007c11 */ /* 0x000fe2000f8e10ff */
[----:B------:R-:W-:-:S06]  /*0100*/  UMOV UR4, URZ ;  /* 0x000000ff00047c82 */ /* 0x000fcc0008000000 */
.L_x_0:
[----:B0-2---:R-:W-:-:S05]  /*0110*/  IMAD.WIDE R8, R7, 0x4, R2 ;  /* 0x0000000407087825 */ /* 0x005fca00078e0202 */
[----:B------:R-:W2:Y:S01]  /*0120*/  LDG.E R15, desc[UR6][R8.64] ;  /* 0x00000006080f7981 */ /* 0x000ea2000c1e1900 */
[----:B------:R-:W-:-:S04]  /*0130*/  IMAD.WIDE R10, R7, 0x4, R4 ;  /* 0x00000004070a7825 */ /* 0x000fc800078e0204 */
[C---:B------:R-:W-:Y:S01]  /*0140*/  IMAD.WIDE R12, R6.reuse, 0x4, R8 ;  /* 0x00000004060c7825 */ /* 0x040fe200078e0208 */
[----:B--2---:R-:W-:Y:S01]  /*0150*/  STS [R0], R15 ;  /* 0x0000000f00007388 */ /* 0x004fe20000000800 */
[----:B------:R-:W-:Y:S06]  /*0160*/  BAR.SYNC.DEFER_BLOCKING 0x0 ;  /* 0x0000000000007b1d */ /* 0x000fec0000010000 */
[----:B------:R-:W0:Y:S04]  /*0170*/  LDS R17, [R0] ;  /* 0x0000000000117984 */ /* 0x000e280000000800 */
[----:B0-----:R-:W-:Y:S04]  /*0180*/  STG.E desc[UR6][R10.64], R17 ;  /* 0x000000110a007986 */ /* 0x001fe8000c101906 */
        /* <DEDUP_REMOVED lines=99> */
[C---:B------:R-:W-:Y:S01]  /*07c0*/  IADD3 R7, PT, PT, R6.reuse, R7, R6 ;  /* 0x0000000706077210 */ /* 0x040fe20007ffe006 */
[----:B------:R-:W-:Y:S01]  /*07d0*/  IMAD.WIDE R8, R6, 0x4, R10 ;  /* 0x0000000406087825 */ /* 0x000fe200078e020a */
[----:B------:R-:W-:-:S02]  /*07e0*/  UIADD3 UR4, UPT, UPT, UR4, 0x10, URZ ;  /* 0x0000001004047890 */ /* 0x000fc4000fffe0ff */
[C-C-:B------:R-:W-:Y:S02]  /*07f0*/  IADD3 R7, PT, PT, R6.reuse, R7, R6.reuse ;  /* 0x0000000706077210 */ /* 0x140fe40007ffe006 */
[----:B------:R-:W-:Y:S02]  /*0800*/  UISETP.NE.AND UP0, UPT, UR4, 0x200, UPT ;  /* 0x000002000400788c */ /* 0x000fe4000bf05270 */
[----:B------:R-:W-:-:S04]  /*0810*/  IADD3 R7, PT, PT, R6, R7, R6 ;  /* 0x0000000706077210 */ /* 0x000fc80007ffe006 */
[----:B------:R-:W-:-:S04]  /*0820*/  IADD3 R7, PT, PT, R6, R7, R6 ;  /* 0x0000000706077210 */ /* 0x000fc80007ffe006 */
[----:B------:R-:W-:-:S04]  /*0830*/  IADD3 R7, PT, PT, R6, R7, R6 ;  /* 0x0000000706077210 */ /* 0x000fc80007ffe006 */
[----:B------:R-:W-:-:S04]  /*0840*/  IADD3 R7, PT, PT, R6, R7, R6 ;  /* 0x0000000706077210 */ /* 0x000fc80007ffe006 */
[----:B------:R-:W-:-:S04]  /*0850*/  IADD3 R7, PT, PT, R6, R7, R6 ;  /* 0x0000000706077210 */ /* 0x000fc80007ffe006 */
[----:B------:R-:W-:Y:S01]  /*0860*/  IADD3 R7, PT, PT, R6, R7, R6 ;  /* 0x0000000706077210 */ /* 0x000fe20007ffe006 */
[----:B--2---:R-:W-:Y:S01]  /*0870*/  STS [R0], R13 ;  /* 0x0000000d00007388 */ /* 0x004fe20000000800 */
[----:B------:R-:W-:Y:S06]  /*0880*/  BAR.SYNC.DEFER_BLOCKING 0x0 ;  /* 0x0000000000007b1d */ /* 0x000fec0000010000 */
[----:B------:R-:W0:Y:S04]  /*0890*/  LDS R19, [R0] ;  /* 0x0000000000137984 */ /* 0x000e280000000800 */
[----:B0-----:R0:W-:Y:S01]  /*08a0*/  STG.E desc[UR6][R8.64], R19 ;  /* 0x0000001308007986 */ /* 0x0011e2000c101906 */
[----:B------:R-:W-:Y:S05]  /*08b0*/  BRA.U UP0, `(.L_x_0) ;  /* 0xfffffff900147547 */ /* 0x000fea000b83ffff */
[----:B------:R-:W-:Y:S05]  /*08c0*/  EXIT ;  /* 0x000000000000794d */ /* 0x000fea0003800000 */
.L_x_1:
[----:B------:R-:W-:-:S00]  /*08d0*/  BRA `(.L_x_1) ;  /* 0xfffffffc00fc7947 */ /* 0x000fc0000383ffff */
[----:B------:R-:W-:-:S00]  /*08e0*/  NOP ;  /* 0x0000000000007918 */ /* 0x000fc00000000000 */
        /* <DEDUP_REMOVED lines=9> */
.L_x_2:


//--------------------- .nv.shared._Z6kernelPiS_S_ii --------------------------
	.section	.nv.shared._Z6kernelPiS_S_ii,"aw",@nobits
	.sectionflags	@""
	.align	4
.nv.shared._Z6kernelPiS_S_ii:
	.zero		2112


//--------------------- .nv.shared.reserved.0     --------------------------
	.section	.nv.shared.reserved.0,"aw",@nobits
	.weak		__nv_reservedSMEM_offset_0_alias
	.size		__nv_reservedSMEM_offset_0_alias, 0, 64
	.other		__nv_reservedSMEM_offset_0_alias,@"STO_CUDA_RESERVED_SHARED STV_DEFAULT"
__nv_reservedSMEM_offset_0_alias:
	.zero		0
	.zero		64


//--------------------- .nv.constant0._Z6kernelPiS_S_ii --------------------------
	.section	.nv.constant0._Z6kernelPiS_S_ii,"a",@progbits
	.sectionflags	@""
	.align	4
.nv.constant0._Z6kernelPiS_S_ii:
	.zero		928


//--------------------- SYMBOLS --------------------------

	.type		.nv.reservedSmem.offset0,@object
	.size		.nv.reservedSmem.offset0,0x4
	.type		.nv.reservedSmem.cap,@object
	.size		.nv.reservedSmem.cap,0x4
